	.headerflags	@"EF_CUDA_TEXMODE_UNIFIED EF_CUDA_64BIT_ADDRESS EF_CUDA_ACCELERATORS EF_CUDA_SM90 EF_CUDA_VIRTUAL_SM(EF_CUDA_SM90)"
	.elftype	@"ET_EXEC"


//--------------------- .nv.info                  --------------------------
	.section	.nv.info,"",@"SHT_CUDA_INFO"
	.align	4


	//----- nvinfo : EIATTR_REGCOUNT
	.align		4
        /*0000*/ 	.byte	0x04, 0x2f
        /*0002*/ 	.short	(.L_1 - .L_0)
	.align		4
.L_0:
        /*0004*/ 	.word	index@(triton_poi_fused__unsafe_index_add_mul_sub_9)
        /*0008*/ 	.word	0x00000016


	//----- nvinfo : EIATTR_MIN_STACK_SIZE
	.align		4
.L_1:
        /*000c*/ 	.byte	0x04, 0x12
        /*000e*/ 	.short	(.L_3 - .L_2)
	.align		4
.L_2:
        /*0010*/ 	.word	index@(triton_poi_fused__unsafe_index_add_mul_sub_9)
        /*0014*/ 	.word	0x00000000


	//----- nvinfo : EIATTR_FRAME_SIZE
	.align		4
.L_3:
        /*0018*/ 	.byte	0x04, 0x11
        /*001a*/ 	.short	(.L_5 - .L_4)
	.align		4
.L_4:
        /*001c*/ 	.word	index@(triton_poi_fused__unsafe_index_add_mul_sub_9)
        /*0020*/ 	.word	0x00000000


	//----- nvinfo : EIATTR_MIN_STACK_SIZE
	.align		4
.L_5:
        /*0024*/ 	.byte	0x04, 0x12
        /*0026*/ 	.short	(.L_7 - .L_6)
	.align		4
.L_6:
        /*0028*/ 	.word	index@(triton_poi_fused__unsafe_index_add_mul_sub_9)
        /*002c*/ 	.word	0x00000000
.L_7:


//--------------------- .nv.info.triton_poi_fused__unsafe_index_add_mul_sub_9 --------------------------
	.section	.nv.info.triton_poi_fused__unsafe_index_add_mul_sub_9,"",@"SHT_CUDA_INFO"
	.sectionflags	@""
	.align	4


	//----- nvinfo : EIATTR_CUDA_API_VERSION
	.align		4
        /*0000*/ 	.byte	0x04, 0x37
        /*0002*/ 	.short	(.L_9 - .L_8)
.L_8:
        /*0004*/ 	.word	0x0000007c


	//----- nvinfo : EIATTR_KPARAM_INFO
	.align		4
.L_9:
        /*0008*/ 	.byte	0x04, 0x17
        /*000a*/ 	.short	(.L_11 - .L_10)
.L_10:
        /*000c*/ 	.word	0x00000000
        /*0010*/ 	.short	0x0008
        /*0012*/ 	.short	0x0040
        /*0014*/ 	.byte	0x00, 0xf0, 0x11, 0x00


	//----- nvinfo : EIATTR_KPARAM_INFO
	.align		4
.L_11:
        /*0018*/ 	.byte	0x04, 0x17
        /*001a*/ 	.short	(.L_13 - .L_12)
.L_12:
        /*001c*/ 	.word	0x00000000
        /*0020*/ 	.short	0x0007
        /*0022*/ 	.short	0x0038
        /*0024*/ 	.byte	0x00, 0xf4, 0x21, 0x00


	//----- nvinfo : EIATTR_KPARAM_INFO
	.align		4
.L_13:
        /*0028*/ 	.byte	0x04, 0x17
        /*002a*/ 	.short	(.L_15 - .L_14)
.L_14:
        /*002c*/ 	.word	0x00000000
        /*0030*/ 	.short	0x0006
        /*0032*/ 	.short	0x0030
        /*0034*/ 	.byte	0x00, 0xf4, 0x21, 0x00


	//----- nvinfo : EIATTR_KPARAM_INFO
	.align		4
.L_15:
        /*0038*/ 	.byte	0x04, 0x17
        /*003a*/ 	.short	(.L_17 - .L_16)
.L_16:
        /*003c*/ 	.word	0x00000000
        /*0040*/ 	.short	0x0005
        /*0042*/ 	.short	0x0028
        /*0044*/ 	.byte	0x00, 0xf4, 0x21, 0x00


	//----- nvinfo : EIATTR_KPARAM_INFO
	.align		4
.L_17:
        /*0048*/ 	.byte	0x04, 0x17
        /*004a*/ 	.short	(.L_19 - .L_18)
.L_18:
        /*004c*/ 	.word	0x00000000
        /*0050*/ 	.short	0x0004
        /*0052*/ 	.short	0x0020
        /*0054*/ 	.byte	0x00, 0xf4, 0x21, 0x00


	//----- nvinfo : EIATTR_KPARAM_INFO
	.align		4
.L_19:
        /*0058*/ 	.byte	0x04, 0x17
        /*005a*/ 	.short	(.L_21 - .L_20)
.L_20:
        /*005c*/ 	.word	0x00000000
        /*0060*/ 	.short	0x0003
        /*0062*/ 	.short	0x0018
        /*0064*/ 	.byte	0x00, 0xf4, 0x21, 0x00


	//----- nvinfo : EIATTR_KPARAM_INFO
	.align		4
.L_21:
        /*0068*/ 	.byte	0x04, 0x17
        /*006a*/ 	.short	(.L_23 - .L_22)
.L_22:
        /*006c*/ 	.word	0x00000000
        /*0070*/ 	.short	0x0002
        /*0072*/ 	.short	0x0010
        /*0074*/ 	.byte	0x00, 0xf4, 0x21, 0x00


	//----- nvinfo : EIATTR_KPARAM_INFO
	.align		4
.L_23:
        /*0078*/ 	.byte	0x04, 0x17
        /*007a*/ 	.short	(.L_25 - .L_24)
.L_24:
        /*007c*/ 	.word	0x00000000
        /*0080*/ 	.short	0x0001
        /*0082*/ 	.short	0x0008
        /*0084*/ 	.byte	0x00, 0xf4, 0x21, 0x00


	//----- nvinfo : EIATTR_KPARAM_INFO
	.align		4
.L_25:
        /*0088*/ 	.byte	0x04, 0x17
        /*008a*/ 	.short	(.L_27 - .L_26)
.L_26:
        /*008c*/ 	.word	0x00000000
        /*0090*/ 	.short	0x0000
        /*0092*/ 	.short	0x0000
        /*0094*/ 	.byte	0x00, 0xf4, 0x21, 0x00


	//----- nvinfo : EIATTR_SPARSE_MMA_MASK
	.align		4
.L_27:
        /*0098*/ 	.byte	0x03, 0x50
        /*009a*/ 	.short	0x0000


	//----- nvinfo : EIATTR_MAXREG_COUNT
	.align		4
        /*009c*/ 	.byte	0x03, 0x1b
        /*009e*/ 	.short	0x00ff


	//----- nvinfo : EIATTR_EXIT_INSTR_OFFSETS
	.align		4
        /*00a0*/ 	.byte	0x04, 0x1c
        /*00a2*/ 	.short	(.L_29 - .L_28)


	//   ....[0]....
.L_28:
        /*00a4*/ 	.word	0x00000570


	//----- nvinfo : EIATTR_REQNTID
	.align		4
.L_29:
        /*00a8*/ 	.byte	0x04, 0x10
        /*00aa*/ 	.short	(.L_31 - .L_30)
.L_30:
        /*00ac*/ 	.word	0x00000080
        /*00b0*/ 	.word	0x00000001
        /*00b4*/ 	.word	0x00000001


	//----- nvinfo : EIATTR_CBANK_PARAM_SIZE
	.align		4
.L_31:
        /*00b8*/ 	.byte	0x03, 0x19
        /*00ba*/ 	.short	0x0044


	//----- nvinfo : EIATTR_PARAM_CBANK
	.align		4
        /*00bc*/ 	.byte	0x04, 0x0a
        /*00be*/ 	.short	(.L_33 - .L_32)
	.align		4
.L_32:
        /*00c0*/ 	.word	index@(.nv.constant0.triton_poi_fused__unsafe_index_add_mul_sub_9)
        /*00c4*/ 	.short	0x0210
        /*00c6*/ 	.short	0x0044


	//----- nvinfo : EIATTR_SW_WAR
	.align		4
.L_33:
        /*00c8*/ 	.byte	0x04, 0x36
        /*00ca*/ 	.short	(.L_35 - .L_34)
.L_34:
        /*00cc*/ 	.word	0x00000008
.L_35:


//--------------------- .nv.callgraph             --------------------------
	.section	.nv.callgraph,"",@"SHT_CUDA_CALLGRAPH"
	.align	4
	.sectionentsize	8
	.align		4
        /*0000*/ 	.word	0x00000000
	.align		4
        /*0004*/ 	.word	0xffffffff
	.align		4
        /*0008*/ 	.word	0x00000000
	.align		4
        /*000c*/ 	.word	0xfffffffe
	.align		4
        /*0010*/ 	.word	0x00000000
	.align		4
        /*0014*/ 	.word	0xfffffffd
	.align		4
        /*0018*/ 	.word	0x00000000
	.align		4
        /*001c*/ 	.word	0xfffffffc


//--------------------- .text.triton_poi_fused__unsafe_index_add_mul_sub_9 --------------------------
	.section	.text.triton_poi_fused__unsafe_index_add_mul_sub_9,"ax",@progbits
	.align	128
        .global         triton_poi_fused__unsafe_index_add_mul_sub_9
        .type           triton_poi_fused__unsafe_index_add_mul_sub_9,@function
        .size           triton_poi_fused__unsafe_index_add_mul_sub_9,(.L_x_1 - triton_poi_fused__unsafe_index_add_mul_sub_9)
        .other          triton_poi_fused__unsafe_index_add_mul_sub_9,@"STO_CUDA_ENTRY STV_DEFAULT"
triton_poi_fused__unsafe_index_add_mul_sub_9:
.text.triton_poi_fused__unsafe_index_add_mul_sub_9:
[----:B------:R-:W-:Y:S01]  /*0000*/  LDC R1, c[0x0][0x28] ;  /* 0x00000a00ff017b82 */ /* 0x000fe20000000800 */
[----:B------:R-:W1:Y:S07]  /*0010*/  S2R R3, SR_TID.X ;  /* 0x0000000000037919 */ /* 0x000e6e0000002100 */
[----:B------:R-:W2:Y:S01]  /*0020*/  LDC.64 R14, c[0x0][0x218] ;  /* 0x00008600ff0e7b82 */ /* 0x000ea20000000a00 */
[----:B------:R-:W-:Y:S01]  /*0030*/  ULDC.64 UR4, c[0x0][0x208] ;  /* 0x0000820000047ab9 */ /* 0x000fe20000000a00 */
[----:B------:R-:W-:Y:S01]  /*0040*/  ULDC.64 UR6, c[0x0][0x228] ;  /* 0x00008a0000067ab9 */ /* 0x000fe20000000a00 */
[----:B------:R-:W3:Y:S05]  /*0050*/  S2R R6, SR_CTAID.X ;  /* 0x0000000000067919 */ /* 0x000eea0000002500 */
[----:B------:R-:W4:Y:S08]  /*0060*/  LDC.64 R12, c[0x0][0x240] ;  /* 0x00009000ff0c7b82 */ /* 0x000f300000000a00 */
[----:B------:R-:W5:Y:S08]  /*0070*/  LDC.64 R10, c[0x0][0x220] ;  /* 0x00008800ff0a7b82 */ /* 0x000f700000000a00 */
[----:B------:R-:W4:Y:S01]  /*0080*/  LDC.64 R8, c[0x0][0x230] ;  /* 0x00008c00ff087b82 */ /* 0x000f220000000a00 */
[----:B-1----:R-:W-:-:S05]  /*0090*/  LOP3.LUT R3, R3, 0x7f, RZ, 0xc0, !PT ;  /* 0x0000007f03037812 */ /* 0x002fca00078ec0ff */
[----:B---3--:R-:W-:-:S05]  /*00a0*/  IMAD R0, R6, 0x80, R3 ;  /* 0x0000008006007824 */ /* 0x008fca00078e0203 */
[----:B------:R-:W-:-:S04]  /*00b0*/  SHF.R.S32.HI R3, RZ, 0x1f, R0 ;  /* 0x0000001fff037819 */ /* 0x000fc80000011400 */
[----:B------:R-:W-:-:S04]  /*00c0*/  LEA.HI R3, R3, R0, RZ, 0x5 ;  /* 0x0000000003037211 */ /* 0x000fc800078f28ff */
[----:B------:R-:W-:Y:S02]  /*00d0*/  SHF.R.S32.HI R2, RZ, 0x5, R3 ;  /* 0x00000005ff027819 */ /* 0x000fe40000011403 */
[----:B------:R-:W-:Y:S02]  /*00e0*/  LOP3.LUT R3, R3, 0xffffffe0, RZ, 0xc0, !PT ;  /* 0xffffffe003037812 */ /* 0x000fe400078ec0ff */
[----:B------:R-:W-:-:S04]  /*00f0*/  LEA.HI R4, R2, R2, RZ, 0x5 ;  /* 0x0000000202047211 */ /* 0x000fc800078f28ff */
[----:B------:R-:W-:-:S05]  /*0100*/  LOP3.LUT R5, R4, 0xffffffe0, RZ, 0xc0, !PT ;  /* 0xffffffe004057812 */ /* 0x000fca00078ec0ff */
[----:B------:R-:W-:-:S04]  /*0110*/  IMAD.IADD R2, R2, 0x1, -R5 ;  /* 0x0000000102027824 */ /* 0x000fc800078e0a05 */
[----:B--2---:R-:W-:-:S05]  /*0120*/  IMAD.WIDE R14, R2, 0x8, R14 ;  /* 0x00000008020e7825 */ /* 0x004fca00078e020e */
[----:B------:R-:W2:Y:S01]  /*0130*/  LDG.E.EL.64 R4, desc[UR4][R14.64] ;  /* 0x000000040e047981 */ /* 0x000ea2000c2e1b00 */
[----:B------:R-:W-:Y:S02]  /*0140*/  IMAD.IADD R3, R0, 0x1, -R3 ;  /* 0x0000000100037824 */ /* 0x000fe400078e0a03 */
[----:B----4-:R-:W-:-:S04]  /*0150*/  IMAD.WIDE R16, R2, 0x8, R12 ;  /* 0x0000000802107825 */ /* 0x010fc800078e020c */
[----:B-----5:R-:W-:-:S04]  /*0160*/  IMAD.WIDE R12, R3, 0x8, R10 ;  /* 0x00000008030c7825 */ /* 0x020fc800078e020a */
[----:B0-----:R-:W-:Y:S02]  /*0170*/  IMAD.WIDE R10, R3, 0x8, R8 ;  /* 0x00000008030a7825 */ /* 0x001fe400078e0208 */
[----:B------:R-:W3:Y:S04]  /*0180*/  LDG.E.EL.64 R8, desc[UR4][R16.64] ;  /* 0x0000000410087981 */ /* 0x000ee8000c2e1b00 */
[----:B------:R-:W4:Y:S04]  /*0190*/  LDG.E.EL.64 R12, desc[UR4][R12.64] ;  /* 0x000000040c0c7981 */ /* 0x000f28000c2e1b00 */
[----:B------:R-:W5:Y:S01]  /*01a0*/  LDG.E.EL.64 R10, desc[UR4][R10.64] ;  /* 0x000000040a0a7981 */ /* 0x000f62000c2e1b00 */
[----:B--2---:R-:W-:-:S04]  /*01b0*/  SHF.R.U32.HI R7, RZ, 0x1b, R5 ;  /* 0x0000001bff077819 */ /* 0x004fc80000011605 */
[----:B------:R-:W-:-:S04]  /*01c0*/  LOP3.LUT R7, R7, 0x10, RZ, 0xc0, !PT ;  /* 0x0000001007077812 */ /* 0x000fc800078ec0ff */
[----:B------:R-:W-:Y:S02]  /*01d0*/  IADD3 R4, P0, R4, R7, RZ ;  /* 0x0000000704047210 */ /* 0x000fe40007f1e0ff */
[----:B---3--:R-:W-:-:S03]  /*01e0*/  SHF.R.U32.HI R7, RZ, 0x1b, R9 ;  /* 0x0000001bff077819 */ /* 0x008fc60000011609 */
[----:B------:R-:W-:Y:S01]  /*01f0*/  IMAD.X R19, RZ, RZ, R5, P0 ;  /* 0x000000ffff137224 */ /* 0x000fe200000e0605 */
[----:B------:R-:W-:Y:S02]  /*0200*/  LOP3.LUT R5, R7, 0x10, RZ, 0xc0, !PT ;  /* 0x0000001007057812 */ /* 0x000fe400078ec0ff */
[C---:B----4-:R-:W-:Y:S02]  /*0210*/  LEA R18, P1, R12.reuse, UR6, 0x2 ;  /* 0x000000060c127c11 */ /* 0x050fe4000f8210ff */
[----:B------:R-:W-:Y:S02]  /*0220*/  IADD3 R8, P2, R8, R5, RZ ;  /* 0x0000000508087210 */ /* 0x000fe40007f5e0ff */
[--C-:B------:R-:W-:Y:S02]  /*0230*/  LEA.HI.X R7, R12, UR7, R13.reuse, 0x2, P1 ;  /* 0x000000070c077c11 */ /* 0x100fe400088f140d */
[----:B------:R-:W-:Y:S01]  /*0240*/  SHF.R.U32.HI R14, RZ, 0x19, R13 ;  /* 0x00000019ff0e7819 */ /* 0x000fe2000001160d */
[----:B------:R-:W-:Y:S01]  /*0250*/  IMAD.X R5, RZ, RZ, R9, P2 ;  /* 0x000000ffff057224 */ /* 0x000fe200010e0609 */
[----:B-----5:R-:W-:-:S02]  /*0260*/  LEA R12, P1, R10, UR6, 0x2 ;  /* 0x000000060a0c7c11 */ /* 0x020fc4000f8210ff */
[--C-:B------:R-:W-:Y:S02]  /*0270*/  SHF.R.U32.HI R15, RZ, 0x19, R11.reuse ;  /* 0x00000019ff0f7819 */ /* 0x100fe4000001160b */
[----:B------:R-:W-:Y:S02]  /*0280*/  LOP3.LUT R17, R14, 0x40, RZ, 0xc0, !PT ;  /* 0x000000400e117812 */ /* 0x000fe400078ec0ff */
[----:B------:R-:W-:Y:S01]  /*0290*/  LEA.HI.X R11, R10, UR7, R11, 0x2, P1 ;  /* 0x000000070a0b7c11 */ /* 0x000fe200088f140b */
[C---:B------:R-:W-:Y:S01]  /*02a0*/  IMAD.SHL.U32 R10, R4.reuse, 0x40, RZ ;  /* 0x00000040040a7824 */ /* 0x040fe200078e00ff */
[----:B------:R-:W-:Y:S02]  /*02b0*/  SHF.R.S32.HI R13, RZ, 0x18, R6 ;  /* 0x00000018ff0d7819 */ /* 0x000fe40000011406 */
[----:B------:R-:W-:Y:S02]  /*02c0*/  SHF.L.U64.HI R9, R4, 0x6, R19 ;  /* 0x0000000604097819 */ /* 0x000fe40000010213 */
[C---:B------:R-:W-:Y:S01]  /*02d0*/  SHF.L.U64.HI R16, R8.reuse, 0x6, R5 ;  /* 0x0000000608107819 */ /* 0x040fe20000010205 */
[----:B------:R-:W-:Y:S01]  /*02e0*/  IMAD.SHL.U32 R8, R8, 0x40, RZ ;  /* 0x0000004008087824 */ /* 0x000fe200078e00ff */
[----:B------:R-:W0:Y:S01]  /*02f0*/  LDC.64 R4, c[0x0][0x238] ;  /* 0x00008e00ff047b82 */ /* 0x000e220000000a00 */
[----:B------:R-:W-:-:S02]  /*0300*/  LOP3.LUT R15, R15, 0x40, RZ, 0xc0, !PT ;  /* 0x000000400f0f7812 */ /* 0x000fc400078ec0ff */
[----:B------:R-:W-:Y:S02]  /*0310*/  IADD3 R17, P0, R17, R18, RZ ;  /* 0x0000001211117210 */ /* 0x000fe40007f1e0ff */
[----:B------:R-:W-:Y:S02]  /*0320*/  SGXT R13, R13, 0x1 ;  /* 0x000000010d0d781a */ /* 0x000fe40000000200 */
[----:B------:R-:W-:Y:S01]  /*0330*/  IADD3 R15, P2, R15, R12, RZ ;  /* 0x0000000c0f0f7210 */ /* 0x000fe20007f5e0ff */
[----:B------:R-:W-:Y:S01]  /*0340*/  IMAD.X R19, RZ, RZ, R7, P0 ;  /* 0x000000ffff137224 */ /* 0x000fe200000e0607 */
[----:B------:R-:W-:Y:S01]  /*0350*/  LEA.HI R13, R13, R0, RZ, 0xa ;  /* 0x000000000d0d7211 */ /* 0x000fe200078f50ff */
[----:B------:R-:W1:Y:S01]  /*0360*/  LDC.64 R6, c[0x0][0x248] ;  /* 0x00009200ff067b82 */ /* 0x000e620000000a00 */
[----:B------:R-:W-:Y:S01]  /*0370*/  IADD3 R14, P1, R10, R17, RZ ;  /* 0x000000110a0e7210 */ /* 0x000fe20007f3e0ff */
[----:B------:R-:W-:Y:S01]  /*0380*/  IMAD.X R18, RZ, RZ, R11, P2 ;  /* 0x000000ffff127224 */ /* 0x000fe200010e060b */
[----:B------:R-:W-:-:S02]  /*0390*/  IADD3 R12, P4, R8, R17, RZ ;  /* 0x00000011080c7210 */ /* 0x000fc40007f9e0ff */
[----:B------:R-:W-:Y:S02]  /*03a0*/  IADD3 R10, P3, R15, R10, RZ ;  /* 0x0000000a0f0a7210 */ /* 0x000fe40007f7e0ff */
[----:B------:R-:W-:Y:S01]  /*03b0*/  IADD3 R8, P5, R8, R15, RZ ;  /* 0x0000000f08087210 */ /* 0x000fe20007fbe0ff */
[----:B------:R-:W-:Y:S01]  /*03c0*/  IMAD.X R15, R9, 0x1, R19, P1 ;  /* 0x00000001090f7824 */ /* 0x000fe200008e0613 */
[----:B------:R-:W-:Y:S01]  /*03d0*/  SHF.R.S32.HI R17, RZ, 0xa, R13 ;  /* 0x0000000aff117819 */ /* 0x000fe2000001140d */
[----:B------:R-:W-:Y:S02]  /*03e0*/  IMAD.X R11, R18, 0x1, R9, P3 ;  /* 0x00000001120b7824 */ /* 0x000fe400018e0609 */
[C---:B------:R-:W-:Y:S02]  /*03f0*/  IMAD.X R13, R16.reuse, 0x1, R19, P4 ;  /* 0x00000001100d7824 */ /* 0x040fe400020e0613 */
[----:B------:R-:W-:Y:S02]  /*0400*/  IMAD.SHL.U32 R17, R17, 0x100, RZ ;  /* 0x0000010011117824 */ /* 0x000fe400078e00ff */
[----:B------:R-:W-:-:S02]  /*0410*/  IMAD.X R9, R16, 0x1, R18, P5 ;  /* 0x0000000110097824 */ /* 0x000fc400028e0612 */
[----:B------:R-:W-:-:S04]  /*0420*/  IMAD.WIDE R14, R17, 0x4, R14 ;  /* 0x00000004110e7825 */ /* 0x000fc800078e020e */
[C---:B------:R-:W-:Y:S02]  /*0430*/  IMAD.WIDE R12, R17.reuse, 0x4, R12 ;  /* 0x00000004110c7825 */ /* 0x040fe400078e020c */
[----:B------:R-:W2:Y:S02]  /*0440*/  LDG.E.EL R15, desc[UR4][R14.64] ;  /* 0x000000040e0f7981 */ /* 0x000ea4000c2e1900 */
[C---:B------:R-:W-:Y:S02]  /*0450*/  IMAD.WIDE R10, R17.reuse, 0x4, R10 ;  /* 0x00000004110a7825 */ /* 0x040fe400078e020a */
[----:B------:R-:W3:Y:S02]  /*0460*/  LDG.E.EL R13, desc[UR4][R12.64] ;  /* 0x000000040c0d7981 */ /* 0x000ee4000c2e1900 */
[----:B------:R-:W-:Y:S02]  /*0470*/  IMAD.WIDE R8, R17, 0x4, R8 ;  /* 0x0000000411087825 */ /* 0x000fe400078e0208 */
[----:B------:R-:W2:Y:S02]  /*0480*/  LDG.E.EL R10, desc[UR4][R10.64] ;  /* 0x000000040a0a7981 */ /* 0x000ea4000c2e1900 */
[----:B0-----:R-:W-:-:S02]  /*0490*/  IMAD.WIDE R4, R3, 0x4, R4 ;  /* 0x0000000403047825 */ /* 0x001fc400078e0204 */
[----:B------:R-:W3:Y:S02]  /*04a0*/  LDG.E.EL R8, desc[UR4][R8.64] ;  /* 0x0000000408087981 */ /* 0x000ee4000c2e1900 */
[----:B-1----:R-:W-:Y:S02]  /*04b0*/  IMAD.WIDE R6, R2, 0x4, R6 ;  /* 0x0000000402067825 */ /* 0x002fe400078e0206 */
[----:B------:R-:W4:Y:S01]  /*04c0*/  LDG.E.EL R4, desc[UR4][R4.64] ;  /* 0x0000000404047981 */ /* 0x000f22000c2e1900 */
[----:B------:R-:W0:Y:S03]  /*04d0*/  LDC.64 R2, c[0x0][0x210] ;  /* 0x00008400ff027b82 */ /* 0x000e260000000a00 */
[----:B------:R-:W5:Y:S01]  /*04e0*/  LDG.E.EL R6, desc[UR4][R6.64] ;  /* 0x0000000406067981 */ /* 0x000f62000c2e1900 */
[----:B0-----:R-:W-:-:S04]  /*04f0*/  IMAD.WIDE R2, R0, 0x4, R2 ;  /* 0x0000000400027825 */ /* 0x001fc800078e0202 */
[----:B--2---:R-:W-:Y:S01]  /*0500*/  FADD R17, -R15, R10 ;  /* 0x0000000a0f117221 */ /* 0x004fe20000000100 */
[----:B---3--:R-:W-:-:S03]  /*0510*/  FADD R16, -R13, R8 ;  /* 0x000000080d107221 */ /* 0x008fc60000000100 */
[C---:B----4-:R-:W-:Y:S01]  /*0520*/  FFMA R17, R4.reuse, R17, R15 ;  /* 0x0000001104117223 */ /* 0x050fe2000000000f */
[----:B------:R-:W-:-:S04]  /*0530*/  FFMA R16, R4, R16, R13 ;  /* 0x0000001004107223 */ /* 0x000fc8000000000d */
[----:B------:R-:W-:-:S04]  /*0540*/  FADD R16, -R17, R16 ;  /* 0x0000001011107221 */ /* 0x000fc80000000100 */
[----:B-----5:R-:W-:-:S05]  /*0550*/  FFMA R17, R6, R16, R17 ;  /* 0x0000001006117223 */ /* 0x020fca0000000011 */
[----:B------:R-:W-:Y:S01]  /*0560*/  STG.E desc[UR4][R2.64], R17 ;  /* 0x0000001102007986 */ /* 0x000fe2000c101904 */
[----:B------:R-:W-:Y:S05]  /*0570*/  EXIT ;  /* 0x000000000000794d */ /* 0x000fea0003800000 */
.L_x_0:
[----:B------:R-:W-:-:S00]  /*0580*/  BRA `(.L_x_0) ;  /* 0xfffffffc00fc7947 */ /* 0x000fc0000383ffff */
[----:B------:R-:W-:-:S00]  /*0590*/  NOP ;  /* 0x0000000000007918 */ /* 0x000fc00000000000 */
        /* <DEDUP_REMOVED lines=14> */
.L_x_1:


//--------------------- .nv.constant0.triton_poi_fused__unsafe_index_add_mul_sub_9 --------------------------
	.section	.nv.constant0.triton_poi_fused__unsafe_index_add_mul_sub_9,"a",@progbits
	.sectionflags	@""
	.align	4
.nv.constant0.triton_poi_fused__unsafe_index_add_mul_sub_9:
	.zero		596
